//
// Generated by NVIDIA NVVM Compiler
//
// Compiler Build ID: CL-36424714
// Cuda compilation tools, release 13.0, V13.0.88
// Based on NVVM 20.0.0
//

.version 9.0
.target sm_100
.address_size 64

	// .globl	_Z17blelloch_blocksumPjPiii
.extern .shared .align 16 .b8 shared[];

.visible .entry _Z17blelloch_blocksumPjPiii(
	.param .u64 .ptr .align 1 _Z17blelloch_blocksumPjPiii_param_0,
	.param .u64 .ptr .align 1 _Z17blelloch_blocksumPjPiii_param_1,
	.param .u32 _Z17blelloch_blocksumPjPiii_param_2,
	.param .u32 _Z17blelloch_blocksumPjPiii_param_3
)
{
	.reg .pred 	%p<4>;
	.reg .b32 	%r<22>;
	.reg .b64 	%rd<13>;

	ld.param.u64 	%rd1, [_Z17blelloch_blocksumPjPiii_param_0];
	ld.param.u64 	%rd2, [_Z17blelloch_blocksumPjPiii_param_1];
	ld.param.u32 	%r4, [_Z17blelloch_blocksumPjPiii_param_2];
	ld.param.u32 	%r3, [_Z17blelloch_blocksumPjPiii_param_3];
	mov.u32 	%r6, %tid.x;
	mov.u32 	%r7, %ntid.x;
	mov.u32 	%r1, %ctaid.x;
	mad.lo.s32 	%r8, %r7, %r1, %r6;
	setp.lt.s32 	%p1, %r3, 1;
	shl.b32 	%r2, %r8, 1;
	or.b32  	%r10, %r2, 1;
	setp.ge.s32 	%p2, %r10, %r4;
	or.pred  	%p3, %p1, %p2;
	@%p3 bra 	$L__BB0_2;
	cvta.to.global.u64 	%rd3, %rd2;
	cvta.to.global.u64 	%rd4, %rd1;
	add.s32 	%r11, %r3, -1;
	mul.wide.u32 	%rd5, %r11, 4;
	add.s64 	%rd6, %rd3, %rd5;
	ld.global.u32 	%r12, [%rd6];
	mul.wide.u32 	%rd7, %r3, 4;
	add.s64 	%rd8, %rd3, %rd7;
	ld.global.u32 	%r13, [%rd8];
	add.s32 	%r14, %r13, %r1;
	mul.wide.u32 	%rd9, %r14, 4;
	add.s64 	%rd10, %rd4, %rd9;
	ld.global.u32 	%r15, [%rd10];
	add.s32 	%r16, %r12, %r2;
	mul.wide.s32 	%rd11, %r16, 4;
	add.s64 	%rd12, %rd4, %rd11;
	ld.global.u32 	%r17, [%rd12];
	add.s32 	%r18, %r17, %r15;
	st.global.u32 	[%rd12], %r18;
	ld.global.u32 	%r19, [%rd10];
	ld.global.u32 	%r20, [%rd12+4];
	add.s32 	%r21, %r20, %r19;
	st.global.u32 	[%rd12+4], %r21;
$L__BB0_2:
	ret;

}
	// .globl	_Z19blelloch_threadsumsPjPiii
.visible .entry _Z19blelloch_threadsumsPjPiii(
	.param .u64 .ptr .align 1 _Z19blelloch_threadsumsPjPiii_param_0,
	.param .u64 .ptr .align 1 _Z19blelloch_threadsumsPjPiii_param_1,
	.param .u32 _Z19blelloch_threadsumsPjPiii_param_2,
	.param .u32 _Z19blelloch_threadsumsPjPiii_param_3
)
{
	.reg .pred 	%p<8>;
	.reg .b32 	%r<61>;
	.reg .b64 	%rd<13>;

	ld.param.u64 	%rd3, [_Z19blelloch_threadsumsPjPiii_param_0];
	ld.param.u64 	%rd4, [_Z19blelloch_threadsumsPjPiii_param_1];
	ld.param.u32 	%r16, [_Z19blelloch_threadsumsPjPiii_param_2];
	ld.param.u32 	%r17, [_Z19blelloch_threadsumsPjPiii_param_3];
	cvta.to.global.u64 	%rd1, %rd3;
	cvta.to.global.u64 	%rd5, %rd4;
	mov.u32 	%r1, %tid.x;
	mov.u32 	%r2, %ntid.x;
	mov.u32 	%r3, %ctaid.x;
	mad.lo.s32 	%r18, %r2, %r3, %r1;
	mul.wide.s32 	%rd6, %r17, 4;
	add.s64 	%rd2, %rd5, %rd6;
	ld.global.u32 	%r4, [%rd2];
	shl.b32 	%r5, %r18, 1;
	or.b32  	%r19, %r5, 1;
	setp.ge.s32 	%p1, %r19, %r16;
	shl.b32 	%r20, %r1, 3;
	mov.u32 	%r21, shared;
	add.s32 	%r6, %r21, %r20;
	@%p1 bra 	$L__BB1_2;
	add.s32 	%r22, %r5, %r4;
	mul.wide.s32 	%rd7, %r22, 4;
	add.s64 	%rd8, %rd1, %rd7;
	ld.global.u32 	%r23, [%rd8];
	ld.global.u32 	%r24, [%rd8+4];
	st.shared.v2.u32 	[%r6], {%r23, %r24};
$L__BB1_2:
	bar.sync 	0;
	shl.b32 	%r26, %r1, 1;
	or.b32  	%r7, %r26, 1;
	mov.b32 	%r60, 1;
	mov.u32 	%r57, %r2;
$L__BB1_3:
	bar.sync 	0;
	setp.ge.u32 	%p2, %r1, %r57;
	@%p2 bra 	$L__BB1_5;
	mul.lo.s32 	%r27, %r60, %r7;
	shl.b32 	%r28, %r27, 2;
	add.s32 	%r30, %r21, %r28;
	ld.shared.u32 	%r31, [%r30+-4];
	shl.b32 	%r32, %r60, 2;
	add.s32 	%r33, %r30, %r32;
	ld.shared.u32 	%r34, [%r33+-4];
	add.s32 	%r35, %r34, %r31;
	st.shared.u32 	[%r33+-4], %r35;
$L__BB1_5:
	shl.b32 	%r60, %r60, 1;
	shr.u32 	%r11, %r57, 1;
	setp.gt.u32 	%p3, %r57, 1;
	mov.u32 	%r57, %r11;
	@%p3 bra 	$L__BB1_3;
	mov.u32 	%r36, %nctaid.x;
	setp.lt.u32 	%p4, %r36, 2;
	@%p4 bra 	$L__BB1_8;
	ld.global.u32 	%r37, [%rd2+4];
	ld.shared.u32 	%r38, [shared];
	add.s32 	%r39, %r37, %r3;
	mul.wide.u32 	%rd9, %r39, 4;
	add.s64 	%rd10, %rd1, %rd9;
	st.global.u32 	[%rd10], %r38;
$L__BB1_8:
	setp.ne.s32 	%p5, %r1, 0;
	@%p5 bra 	$L__BB1_10;
	shl.b32 	%r40, %r2, 3;
	add.s32 	%r42, %r21, %r40;
	mov.b32 	%r43, 0;
	st.shared.u32 	[%r42+-4], %r43;
$L__BB1_10:
	mov.b32 	%r59, 1;
$L__BB1_11:
	shr.u32 	%r60, %r60, 1;
	bar.sync 	0;
	setp.ge.u32 	%p6, %r1, %r59;
	@%p6 bra 	$L__BB1_13;
	mul.lo.s32 	%r45, %r60, %r7;
	shl.b32 	%r46, %r45, 2;
	add.s32 	%r48, %r21, %r46;
	ld.shared.u32 	%r49, [%r48+-4];
	shl.b32 	%r50, %r60, 2;
	add.s32 	%r51, %r48, %r50;
	ld.shared.u32 	%r52, [%r51+-4];
	st.shared.u32 	[%r48+-4], %r52;
	add.s32 	%r53, %r52, %r49;
	st.shared.u32 	[%r51+-4], %r53;
$L__BB1_13:
	shl.b32 	%r15, %r59, 1;
	setp.lt.u32 	%p7, %r59, %r2;
	mov.u32 	%r59, %r15;
	@%p7 bra 	$L__BB1_11;
	bar.sync 	0;
	ld.shared.v2.u32 	{%r54, %r55}, [%r6];
	add.s32 	%r56, %r5, %r4;
	mul.wide.s32 	%rd11, %r56, 4;
	add.s64 	%rd12, %rd1, %rd11;
	st.global.u32 	[%rd12], %r54;
	st.global.u32 	[%rd12+4], %r55;
	bar.sync 	0;
	ret;

}


// ===== COMPILED SASS (sm_100) =====

	.target	sm_100

	.elftype	@"ET_EXEC"


//--------------------- .note.nv.tkinfo           --------------------------
	.section	.note.nv.tkinfo,"",@"SHT_NOTE"
	.sectionflags	@"SHF_NOTE_NV_TKINFO"
	.tkinfo
        /*0018*/ 	.word	0x00000002
        /*0030*/ 	.string	""
        /*0030*/ 	.string	"ptxas"
        /*0030*/ 	.string	"Cuda compilation tools, release 13.0, V13.0.88"
        /*0030*/ 	.string	"Build cuda_13.0.r13.0/compiler.36424714_0"
        /*0030*/ 	.string	"-arch sm_100 -m 64 "



//--------------------- .note.nv.cuinfo           --------------------------
	.section	.note.nv.cuinfo,"",@"SHT_NOTE"
	.sectionflags	@"SHF_NOTE_NV_CUINFO"
        /*0018*/ 	.short	0x0002
        /*001a*/ 	.short	0x0064
        /*001c*/ 	.short	0x0082
	.zero		2


//--------------------- .nv.info                  --------------------------
	.section	.nv.info,"",@"SHT_CUDA_INFO"
	.align	4


	//----- nvinfo : EIATTR_REGCOUNT
	.align		4
        /*0000*/ 	.byte	0x04, 0x2f
        /*0002*/ 	.short	(.L_1 - .L_0)
	.align		4
.L_0:
        /*0004*/ 	.word	index@(_Z17blelloch_blocksumPjPiii)
        /*0008*/ 	.word	0x00000010


	//----- nvinfo : EIATTR_FRAME_SIZE
	.align		4
.L_1:
        /*000c*/ 	.byte	0x04, 0x11
        /*000e*/ 	.short	(.L_3 - .L_2)
	.align		4
.L_2:
        /*0010*/ 	.word	index@(_Z17blelloch_blocksumPjPiii)
        /*0014*/ 	.word	0x00000000


	//----- nvinfo : EIATTR_REGCOUNT
	.align		4
.L_3:
        /*0018*/ 	.byte	0x04, 0x2f
        /*001a*/ 	.short	(.L_5 - .L_4)
	.align		4
.L_4:
        /*001c*/ 	.word	index@(_Z19blelloch_threadsumsPjPiii)
        /*0020*/ 	.word	0x00000012


	//----- nvinfo : EIATTR_FRAME_SIZE
	.align		4
.L_5:
        /*0024*/ 	.byte	0x04, 0x11
        /*0026*/ 	.short	(.L_7 - .L_6)
	.align		4
.L_6:
        /*0028*/ 	.word	index@(_Z19blelloch_threadsumsPjPiii)
        /*002c*/ 	.word	0x00000000


	//----- nvinfo : EIATTR_MIN_STACK_SIZE
	.align		4
.L_7:
        /*0030*/ 	.byte	0x04, 0x12
        /*0032*/ 	.short	(.L_9 - .L_8)
	.align		4
.L_8:
        /*0034*/ 	.word	index@(_Z19blelloch_threadsumsPjPiii)
        /*0038*/ 	.word	0x00000000


	//----- nvinfo : EIATTR_MIN_STACK_SIZE
	.align		4
.L_9:
        /*003c*/ 	.byte	0x04, 0x12
        /*003e*/ 	.short	(.L_11 - .L_10)
	.align		4
.L_10:
        /*0040*/ 	.word	index@(_Z17blelloch_blocksumPjPiii)
        /*0044*/ 	.word	0x00000000
.L_11:


//--------------------- .nv.compat                --------------------------
	.section	.nv.compat,"",@"SHT_CUDA_COMPAT_INFO"
	.align	4
        /*0000*/ 	.byte	0x02, 0x09, 0x00, 0x00, 0x02, 0x02, 0x01, 0x00, 0x02, 0x05, 0x05, 0x00, 0x03, 0x07, 0x01, 0x01
        /*0010*/ 	.byte	0x02, 0x03, 0x00, 0x00, 0x02, 0x06, 0x01, 0x00, 0x04, 0x0b, 0x08, 0x00, 0x09, 0x00, 0x00, 0x00
        /*0020*/ 	.byte	0x00, 0x00, 0x00, 0x00


//--------------------- .nv.info._Z19blelloch_threadsumsPjPiii --------------------------
	.section	.nv.info._Z19blelloch_threadsumsPjPiii,"",@"SHT_CUDA_INFO"
	.sectionflags	@""
	.align	4


	//----- nvinfo : EIATTR_CUDA_API_VERSION
	.align		4
        /*0000*/ 	.byte	0x04, 0x37
        /*0002*/ 	.short	(.L_13 - .L_12)
.L_12:
        /*0004*/ 	.word	0x00000082


	//----- nvinfo : EIATTR_KPARAM_INFO
	.align		4
.L_13:
        /*0008*/ 	.byte	0x04, 0x17
        /*000a*/ 	.short	(.L_15 - .L_14)
.L_14:
        /*000c*/ 	.word	0x00000000
        /*0010*/ 	.short	0x0003
        /*0012*/ 	.short	0x0014
        /*0014*/ 	.byte	0x00, 0xf0, 0x11, 0x00


	//----- nvinfo : EIATTR_KPARAM_INFO
	.align		4
.L_15:
        /*0018*/ 	.byte	0x04, 0x17
        /*001a*/ 	.short	(.L_17 - .L_16)
.L_16:
        /*001c*/ 	.word	0x00000000
        /*0020*/ 	.short	0x0002
        /*0022*/ 	.short	0x0010
        /*0024*/ 	.byte	0x00, 0xf0, 0x11, 0x00


	//----- nvinfo : EIATTR_KPARAM_INFO
	.align		4
.L_17:
        /*0028*/ 	.byte	0x04, 0x17
        /*002a*/ 	.short	(.L_19 - .L_18)
.L_18:
        /*002c*/ 	.word	0x00000000
        /*0030*/ 	.short	0x0001
        /*0032*/ 	.short	0x0008
        /*0034*/ 	.byte	0x00, 0xf5, 0x21, 0x00


	//----- nvinfo : EIATTR_KPARAM_INFO
	.align		4
.L_19:
        /*0038*/ 	.byte	0x04, 0x17
        /*003a*/ 	.short	(.L_21 - .L_20)
.L_20:
        /*003c*/ 	.word	0x00000000
        /*0040*/ 	.short	0x0000
        /*0042*/ 	.short	0x0000
        /*0044*/ 	.byte	0x00, 0xf5, 0x21, 0x00


	//----- nvinfo : EIATTR_SPARSE_MMA_MASK
	.align		4
.L_21:
        /*0048*/ 	.byte	0x03, 0x50
        /*004a*/ 	.short	0x0000


	//----- nvinfo : EIATTR_MAXREG_COUNT
	.align		4
        /*004c*/ 	.byte	0x03, 0x1b
        /*004e*/ 	.short	0x00ff


	//----- nvinfo : EIATTR_NUM_BARRIERS
	.align		4
        /*0050*/ 	.byte	0x02, 0x4c
        /*0052*/ 	.byte	0x01
	.zero		1


	//----- nvinfo : EIATTR_MERCURY_ISA_VERSION
	.align		4
        /*0054*/ 	.byte	0x03, 0x5f
        /*0056*/ 	.short	0x0101


	//----- nvinfo : EIATTR_VRC_CTA_INIT_COUNT
	.align		4
        /*0058*/ 	.byte	0x02, 0x4a
	.zero		1
	.zero		1


	//----- nvinfo : EIATTR_EXIT_INSTR_OFFSETS
	.align		4
        /*005c*/ 	.byte	0x04, 0x1c
        /*005e*/ 	.short	(.L_23 - .L_22)


	//   ....[0]....
.L_22:
        /*0060*/ 	.word	0x000004d0


	//----- nvinfo : EIATTR_CBANK_PARAM_SIZE
	.align		4
.L_23:
        /*0064*/ 	.byte	0x03, 0x19
        /*0066*/ 	.short	0x0018


	//----- nvinfo : EIATTR_PARAM_CBANK
	.align		4
        /*0068*/ 	.byte	0x04, 0x0a
        /*006a*/ 	.short	(.L_25 - .L_24)
	.align		4
.L_24:
        /*006c*/ 	.word	index@(.nv.constant0._Z19blelloch_threadsumsPjPiii)
        /*0070*/ 	.short	0x0380
        /*0072*/ 	.short	0x0018


	//----- nvinfo : EIATTR_SW_WAR
	.align		4
.L_25:
        /*0074*/ 	.byte	0x04, 0x36
        /*0076*/ 	.short	(.L_27 - .L_26)
.L_26:
        /*0078*/ 	.word	0x00000008
.L_27:


//--------------------- .nv.info._Z17blelloch_blocksumPjPiii --------------------------
	.section	.nv.info._Z17blelloch_blocksumPjPiii,"",@"SHT_CUDA_INFO"
	.sectionflags	@""
	.align	4


	//----- nvinfo : EIATTR_CUDA_API_VERSION
	.align		4
        /*0000*/ 	.byte	0x04, 0x37
        /*0002*/ 	.short	(.L_29 - .L_28)
.L_28:
        /*0004*/ 	.word	0x00000082


	//----- nvinfo : EIATTR_KPARAM_INFO
	.align		4
.L_29:
        /*0008*/ 	.byte	0x04, 0x17
        /*000a*/ 	.short	(.L_31 - .L_30)
.L_30:
        /*000c*/ 	.word	0x00000000
        /*0010*/ 	.short	0x0003
        /*0012*/ 	.short	0x0014
        /*0014*/ 	.byte	0x00, 0xf0, 0x11, 0x00


	//----- nvinfo : EIATTR_KPARAM_INFO
	.align		4
.L_31:
        /*0018*/ 	.byte	0x04, 0x17
        /*001a*/ 	.short	(.L_33 - .L_32)
.L_32:
        /*001c*/ 	.word	0x00000000
        /*0020*/ 	.short	0x0002
        /*0022*/ 	.short	0x0010
        /*0024*/ 	.byte	0x00, 0xf0, 0x11, 0x00


	//----- nvinfo : EIATTR_KPARAM_INFO
	.align		4
.L_33:
        /*0028*/ 	.byte	0x04, 0x17
        /*002a*/ 	.short	(.L_35 - .L_34)
.L_34:
        /*002c*/ 	.word	0x00000000
        /*0030*/ 	.short	0x0001
        /*0032*/ 	.short	0x0008
        /*0034*/ 	.byte	0x00, 0xf5, 0x21, 0x00


	//----- nvinfo : EIATTR_KPARAM_INFO
	.align		4
.L_35:
        /*0038*/ 	.byte	0x04, 0x17
        /*003a*/ 	.short	(.L_37 - .L_36)
.L_36:
        /*003c*/ 	.word	0x00000000
        /*0040*/ 	.short	0x0000
        /*0042*/ 	.short	0x0000
        /*0044*/ 	.byte	0x00, 0xf5, 0x21, 0x00


	//----- nvinfo : EIATTR_SPARSE_MMA_MASK
	.align		4
.L_37:
        /*0048*/ 	.byte	0x03, 0x50
        /*004a*/ 	.short	0x0000


	//----- nvinfo : EIATTR_MAXREG_COUNT
	.align		4
        /*004c*/ 	.byte	0x03, 0x1b
        /*004e*/ 	.short	0x00ff


	//----- nvinfo : EIATTR_MERCURY_ISA_VERSION
	.align		4
        /*0050*/ 	.byte	0x03, 0x5f
        /*0052*/ 	.short	0x0101


	//----- nvinfo : EIATTR_VRC_CTA_INIT_COUNT
	.align		4
        /*0054*/ 	.byte	0x02, 0x4a
	.zero		1
	.zero		1


	//----- nvinfo : EIATTR_EXIT_INSTR_OFFSETS
	.align		4
        /*0058*/ 	.byte	0x04, 0x1c
        /*005a*/ 	.short	(.L_39 - .L_38)


	//   ....[0]....
.L_38:
        /*005c*/ 	.word	0x00000090


	//   ....[1]....
        /*0060*/ 	.word	0x000001e0


	//----- nvinfo : EIATTR_CBANK_PARAM_SIZE
	.align		4
.L_39:
        /*0064*/ 	.byte	0x03, 0x19
        /*0066*/ 	.short	0x0018


	//----- nvinfo : EIATTR_PARAM_CBANK
	.align		4
        /*0068*/ 	.byte	0x04, 0x0a
        /*006a*/ 	.short	(.L_41 - .L_40)
	.align		4
.L_40:
        /*006c*/ 	.word	index@(.nv.constant0._Z17blelloch_blocksumPjPiii)
        /*0070*/ 	.short	0x0380
        /*0072*/ 	.short	0x0018


	//----- nvinfo : EIATTR_SW_WAR
	.align		4
.L_41:
        /*0074*/ 	.byte	0x04, 0x36
        /*0076*/ 	.short	(.L_43 - .L_42)
.L_42:
        /*0078*/ 	.word	0x00000008
.L_43:


//--------------------- .nv.callgraph             --------------------------
	.section	.nv.callgraph,"",@"SHT_CUDA_CALLGRAPH"
	.align	4
	.sectionentsize	8
	.align		4
        /*0000*/ 	.word	0x00000000
	.align		4
        /*0004*/ 	.word	0xffffffff
	.align		4
        /*0008*/ 	.word	0x00000000
	.align		4
        /*000c*/ 	.word	0xfffffffe
	.align		4
        /*0010*/ 	.word	0x00000000
	.align		4
        /*0014*/ 	.word	0xfffffffd
	.align		4
        /*0018*/ 	.word	0x00000000
	.align		4
        /*001c*/ 	.word	0xfffffffc


//--------------------- .text._Z19blelloch_threadsumsPjPiii --------------------------
	.section	.text._Z19blelloch_threadsumsPjPiii,"ax",@progbits
	.align	128
        .global         _Z19blelloch_threadsumsPjPiii
        .type           _Z19blelloch_threadsumsPjPiii,@function
        .size           _Z19blelloch_threadsumsPjPiii,(.L_x_5 - _Z19blelloch_threadsumsPjPiii)
        .other          _Z19blelloch_threadsumsPjPiii,@"STO_CUDA_ENTRY STV_DEFAULT"
_Z19blelloch_threadsumsPjPiii:
.text._Z19blelloch_threadsumsPjPiii:
[----:B------:R-:W-:Y:S08]  /*0000*/  LDC R1, c[0x0][0x37c] ;  /* 0x0000df00ff017b82 */ /* 0x000ff00000000800 */
[----:B------:R-:W0:Y:S01]  /*0010*/  LDC.64 R2, c[0x0][0x388] ;  /* 0x0000e200ff027b82 */ /* 0x000e220000000a00 */
[----:B------:R-:W1:Y:S07]  /*0020*/  LDCU.64 UR6, c[0x0][0x358] ;  /* 0x00006b00ff0677ac */ /* 0x000e6e0008000a00 */
[----:B------:R-:W0:Y:S02]  /*0030*/  LDC.64 R6, c[0x0][0x390] ;  /* 0x0000e400ff067b82 */ /* 0x000e240000000a00 */
[----:B0-----:R-:W-:-:S05]  /*0040*/  IMAD.WIDE R2, R7, 0x4, R2 ;  /* 0x0000000407027825 */ /* 0x001fca00078e0202 */
[----:B-1----:R-:W2:Y:S01]  /*0050*/  LDG.E R0, desc[UR6][R2.64] ;  /* 0x0000000602007981 */ /* 0x002ea2000c1e1900 */
[----:B------:R-:W0:Y:S01]  /*0060*/  S2UR UR8, SR_CTAID.X ;  /* 0x00000000000879c3 */ /* 0x000e220000002500 */
[----:B------:R-:W0:Y:S07]  /*0070*/  S2R R4, SR_TID.X ;  /* 0x0000000000047919 */ /* 0x000e2e0000002100 */
[----:B------:R-:W0:Y:S02]  /*0080*/  LDC R7, c[0x0][0x360] ;  /* 0x0000d800ff077b82 */ /* 0x000e240000000800 */
[----:B0-----:R-:W-:-:S05]  /*0090*/  IMAD R5, R7, UR8, R4 ;  /* 0x0000000807057c24 */ /* 0x001fca000f8e0204 */
[----:B------:R-:W-:-:S04]  /*00a0*/  LEA R9, R5, 0x1, 0x1 ;  /* 0x0000000105097811 */ /* 0x000fc800078e08ff */
[----:B------:R-:W-:-:S13]  /*00b0*/  ISETP.GE.AND P0, PT, R9, R6, PT ;  /* 0x000000060900720c */ /* 0x000fda0003f06270 */
[----:B------:R-:W0:Y:S01]  /*00c0*/  @!P0 LDC.64 R10, c[0x0][0x380] ;  /* 0x0000e000ff0a8b82 */ /* 0x000e220000000a00 */
[----:B--2---:R-:W-:-:S04]  /*00d0*/  @!P0 IMAD R9, R5, 0x2, R0 ;  /* 0x0000000205098824 */ /* 0x004fc800078e0200 */
[----:B0-----:R-:W-:-:S05]  /*00e0*/  @!P0 IMAD.WIDE R10, R9, 0x4, R10 ;  /* 0x00000004090a8825 */ /* 0x001fca00078e020a */
[----:B------:R-:W2:Y:S04]  /*00f0*/  @!P0 LDG.E R12, desc[UR6][R10.64] ;  /* 0x000000060a0c8981 */ /* 0x000ea8000c1e1900 */
[----:B------:R-:W2:Y:S01]  /*0100*/  @!P0 LDG.E R13, desc[UR6][R10.64+0x4] ;  /* 0x000004060a0d8981 */ /* 0x000ea2000c1e1900 */
[----:B------:R-:W0:Y:S01]  /*0110*/  S2UR UR5, SR_CgaCtaId ;  /* 0x00000000000579c3 */ /* 0x000e220000008800 */
[----:B------:R-:W-:Y:S01]  /*0120*/  UMOV UR4, 0x400 ;  /* 0x0000040000047882 */ /* 0x000fe20000000000 */
[----:B------:R-:W-:Y:S01]  /*0130*/  IMAD.MOV.U32 R8, RZ, RZ, 0x1 ;  /* 0x00000001ff087424 */ /* 0x000fe200078e00ff */
[----:B------:R-:W-:Y:S01]  /*0140*/  LEA R9, R4, 0x1, 0x1 ;  /* 0x0000000104097811 */ /* 0x000fe200078e08ff */
[----:B------:R-:W-:Y:S01]  /*0150*/  IMAD.MOV.U32 R15, RZ, RZ, R7 ;  /* 0x000000ffff0f7224 */ /* 0x000fe200078e0007 */
[----:B0-----:R-:W-:-:S06]  /*0160*/  ULEA UR4, UR5, UR4, 0x18 ;  /* 0x0000000405047291 */ /* 0x001fcc000f8ec0ff */
[----:B------:R-:W-:-:S05]  /*0170*/  LEA R6, R4, UR4, 0x3 ;  /* 0x0000000404067c11 */ /* 0x000fca000f8e18ff */
[----:B--2---:R0:W-:Y:S01]  /*0180*/  @!P0 STS.64 [R6], R12 ;  /* 0x0000000c06008388 */ /* 0x0041e20000000a00 */
[----:B------:R-:W-:Y:S06]  /*0190*/  BAR.SYNC.DEFER_BLOCKING 0x0 ;  /* 0x0000000000007b1d */ /* 0x000fec0000010000 */
.L_x_0:
[----:B------:R-:W-:Y:S01]  /*01a0*/  BAR.SYNC.DEFER_BLOCKING 0x0 ;  /* 0x0000000000007b1d */ /* 0x000fe20000010000 */
[----:B------:R-:W-:-:S13]  /*01b0*/  ISETP.GE.U32.AND P0, PT, R4, R15, PT ;  /* 0x0000000f0400720c */ /* 0x000fda0003f06070 */
[----:B------:R-:W-:-:S05]  /*01c0*/  @!P0 IMAD R10, R9, R8, RZ ;  /* 0x00000008090a8224 */ /* 0x000fca00078e02ff */
[----:B------:R-:W-:-:S04]  /*01d0*/  @!P0 LEA R11, R10, UR4, 0x2 ;  /* 0x000000040a0b8c11 */ /* 0x000fc8000f8e10ff */
[C---:B------:R-:W-:Y:S01]  /*01e0*/  @!P0 LEA R10, R8.reuse, R11, 0x2 ;  /* 0x0000000b080a8211 */ /* 0x040fe200078e10ff */
[----:B------:R-:W-:Y:S01]  /*01f0*/  IMAD.SHL.U32 R8, R8, 0x2, RZ ;  /* 0x0000000208087824 */ /* 0x000fe200078e00ff */
[----:B------:R-:W-:Y:S04]  /*0200*/  @!P0 LDS R11, [R11+-0x4] ;  /* 0xfffffc000b0b8984 */ /* 0x000fe80000000800 */
[----:B0-----:R-:W0:Y:S02]  /*0210*/  @!P0 LDS R12, [R10+-0x4] ;  /* 0xfffffc000a0c8984 */ /* 0x001e240000000800 */
[----:B0-----:R-:W-:-:S05]  /*0220*/  @!P0 IMAD.IADD R13, R11, 0x1, R12 ;  /* 0x000000010b0d8824 */ /* 0x001fca00078e020c */
[----:B------:R1:W-:Y:S01]  /*0230*/  @!P0 STS [R10+-0x4], R13 ;  /* 0xfffffc0d0a008388 */ /* 0x0003e20000000800 */
[----:B------:R-:W-:Y:S02]  /*0240*/  ISETP.GT.U32.AND P0, PT, R15, 0x1, PT ;  /* 0x000000010f00780c */ /* 0x000fe40003f04070 */
[----:B------:R-:W-:-:S11]  /*0250*/  SHF.R.U32.HI R15, RZ, 0x1, R15 ;  /* 0x00000001ff0f7819 */ /* 0x000fd6000001160f */
[----:B-1----:R-:W-:Y:S05]  /*0260*/  @P0 BRA `(.L_x_0) ;  /* 0xfffffffc00cc0947 */ /* 0x002fea000383ffff */
[----:B------:R-:W0:Y:S01]  /*0270*/  LDCU UR5, c[0x0][0x370] ;  /* 0x00006e00ff0577ac */ /* 0x000e220008000800 */
[----:B------:R-:W-:Y:S01]  /*0280*/  ISETP.NE.AND P0, PT, R4, RZ, PT ;  /* 0x000000ff0400720c */ /* 0x000fe20003f05270 */
[----:B0-----:R-:W-:-:S09]  /*0290*/  UISETP.GE.U32.AND UP0, UPT, UR5, 0x2, UPT ;  /* 0x000000020500788c */ /* 0x001fd2000bf06070 */
[----:B------:R-:W-:Y:S05]  /*02a0*/  BRA.U !UP0, `(.L_x_1) ;  /* 0x0000000108247547 */ /* 0x000fea000b800000 */
[----:B------:R-:W2:Y:S01]  /*02b0*/  LDG.E R2, desc[UR6][R2.64+0x4] ;  /* 0x0000040602027981 */ /* 0x000ea2000c1e1900 */
[----:B------:R-:W0:Y:S01]  /*02c0*/  S2UR UR5, SR_CgaCtaId ;  /* 0x00000000000579c3 */ /* 0x000e220000008800 */
[----:B------:R-:W-:-:S07]  /*02d0*/  UMOV UR4, 0x400 ;  /* 0x0000040000047882 */ /* 0x000fce0000000000 */
[----:B------:R-:W1:Y:S01]  /*02e0*/  LDC.64 R10, c[0x0][0x380] ;  /* 0x0000e000ff0a7b82 */ /* 0x000e620000000a00 */
[----:B0-----:R-:W-:-:S09]  /*02f0*/  ULEA UR4, UR5, UR4, 0x18 ;  /* 0x0000000405047291 */ /* 0x001fd2000f8ec0ff */
[----:B------:R-:W0:Y:S01]  /*0300*/  LDS R13, [UR4] ;  /* 0x00000004ff0d7984 */ /* 0x000e220008000800 */
[----:B--2---:R-:W-:-:S05]  /*0310*/  IADD3 R15, PT, PT, R2, UR8, RZ ;  /* 0x00000008020f7c10 */ /* 0x004fca000fffe0ff */
[----:B-1----:R-:W-:-:S05]  /*0320*/  IMAD.WIDE.U32 R10, R15, 0x4, R10 ;  /* 0x000000040f0a7825 */ /* 0x002fca00078e000a */
[----:B0-----:R0:W-:Y:S02]  /*0330*/  STG.E desc[UR6][R10.64], R13 ;  /* 0x0000000d0a007986 */ /* 0x0011e4000c101906 */
.L_x_1:
[----:B------:R-:W-:Y:S01]  /*0340*/  @!P0 LEA R2, R7, UR4, 0x3 ;  /* 0x0000000407028c11 */ /* 0x000fe2000f8e18ff */
[----:B------:R-:W-:-:S04]  /*0350*/  UMOV UR5, 0x1 ;  /* 0x0000000100057882 */ /* 0x000fc80000000000 */
[----:B------:R1:W-:Y:S02]  /*0360*/  @!P0 STS [R2+-0x4], RZ ;  /* 0xfffffcff02008388 */ /* 0x0003e40000000800 */
.L_x_2:
[----:B------:R-:W-:Y:S01]  /*0370*/  BAR.SYNC.DEFER_BLOCKING 0x0 ;  /* 0x0000000000007b1d */ /* 0x000fe20000010000 */
[----:B------:R-:W-:Y:S02]  /*0380*/  ISETP.GE.U32.AND P0, PT, R4, UR5, PT ;  /* 0x0000000504007c0c */ /* 0x000fe4000bf06070 */
[----:B------:R-:W-:-:S11]  /*0390*/  SHF.R.U32.HI R8, RZ, 0x1, R8 ;  /* 0x00000001ff087819 */ /* 0x000fd60000011608 */
[----:B-1----:R-:W-:-:S05]  /*03a0*/  @!P0 IMAD R2, R9, R8, RZ ;  /* 0x0000000809028224 */ /* 0x002fca00078e02ff */
[----:B------:R-:W-:-:S05]  /*03b0*/  @!P0 LEA R3, R2, UR4, 0x2 ;  /* 0x0000000402038c11 */ /* 0x000fca000f8e10ff */
[----:B0-----:R-:W-:Y:S01]  /*03c0*/  @!P0 IMAD R10, R8, 0x4, R3 ;  /* 0x00000004080a8824 */ /* 0x001fe200078e0203 */
[----:B------:R-:W-:Y:S04]  /*03d0*/  @!P0 LDS R2, [R3+-0x4] ;  /* 0xfffffc0003028984 */ /* 0x000fe80000000800 */
[----:B------:R-:W0:Y:S02]  /*03e0*/  @!P0 LDS R11, [R10+-0x4] ;  /* 0xfffffc000a0b8984 */ /* 0x000e240000000800 */
[----:B0-----:R-:W-:Y:S02]  /*03f0*/  @!P0 IMAD.IADD R13, R2, 0x1, R11 ;  /* 0x00000001020d8824 */ /* 0x001fe400078e020b */
[----:B------:R2:W-:Y:S04]  /*0400*/  @!P0 STS [R3+-0x4], R11 ;  /* 0xfffffc0b03008388 */ /* 0x0005e80000000800 */
[----:B------:R2:W-:Y:S01]  /*0410*/  @!P0 STS [R10+-0x4], R13 ;  /* 0xfffffc0d0a008388 */ /* 0x0005e20000000800 */
[----:B------:R-:W-:Y:S01]  /*0420*/  ISETP.LE.U32.AND P0, PT, R7, UR5, PT ;  /* 0x0000000507007c0c */ /* 0x000fe2000bf03070 */
[----:B------:R-:W-:-:S12]  /*0430*/  USHF.L.U32 UR5, UR5, 0x1, URZ ;  /* 0x0000000105057899 */ /* 0x000fd800080006ff */
[----:B--2---:R-:W-:Y:S05]  /*0440*/  @!P0 BRA `(.L_x_2) ;  /* 0xfffffffc00c88947 */ /* 0x004fea000383ffff */
[----:B------:R-:W-:Y:S01]  /*0450*/  BAR.SYNC.DEFER_BLOCKING 0x0 ;  /* 0x0000000000007b1d */ /* 0x000fe20000010000 */
[----:B------:R-:W-:-:S07]  /*0460*/  LEA R5, R5, R0, 0x1 ;  /* 0x0000000005057211 */ /* 0x000fce00078e08ff */
[----:B------:R-:W0:Y:S01]  /*0470*/  LDC.64 R2, c[0x0][0x380] ;  /* 0x0000e000ff027b82 */ /* 0x000e220000000a00 */
[----:B------:R-:W1:Y:S01]  /*0480*/  LDS.64 R6, [R6] ;  /* 0x0000000006067984 */ /* 0x000e620000000a00 */
[----:B0-----:R-:W-:-:S05]  /*0490*/  IMAD.WIDE R2, R5, 0x4, R2 ;  /* 0x0000000405027825 */ /* 0x001fca00078e0202 */
[----:B-1----:R-:W-:Y:S04]  /*04a0*/  STG.E desc[UR6][R2.64], R6 ;  /* 0x0000000602007986 */ /* 0x002fe8000c101906 */
[----:B------:R-:W-:Y:S01]  /*04b0*/  STG.E desc[UR6][R2.64+0x4], R7 ;  /* 0x0000040702007986 */ /* 0x000fe2000c101906 */
[----:B------:R-:W-:Y:S06]  /*04c0*/  BAR.SYNC.DEFER_BLOCKING 0x0 ;  /* 0x0000000000007b1d */ /* 0x000fec0000010000 */
[----:B------:R-:W-:Y:S05]  /*04d0*/  EXIT ;  /* 0x000000000000794d */ /* 0x000fea0003800000 */
.L_x_3:
[----:B------:R-:W-:-:S00]  /*04e0*/  BRA `(.L_x_3) ;  /* 0xfffffffc00fc7947 */ /* 0x000fc0000383ffff */
[----:B------:R-:W-:-:S00]  /*04f0*/  NOP ;  /* 0x0000000000007918 */ /* 0x000fc00000000000 */
        /* <DEDUP_REMOVED lines=8> */
.L_x_5:


//--------------------- .text._Z17blelloch_blocksumPjPiii --------------------------
	.section	.text._Z17blelloch_blocksumPjPiii,"ax",@progbits
	.align	128
        .global         _Z17blelloch_blocksumPjPiii
        .type           _Z17blelloch_blocksumPjPiii,@function
        .size           _Z17blelloch_blocksumPjPiii,(.L_x_6 - _Z17blelloch_blocksumPjPiii)
        .other          _Z17blelloch_blocksumPjPiii,@"STO_CUDA_ENTRY STV_DEFAULT"
_Z17blelloch_blocksumPjPiii:
.text._Z17blelloch_blocksumPjPiii:
[----:B------:R-:W-:Y:S01]  /*0000*/  LDC R1, c[0x0][0x37c] ;  /* 0x0000df00ff017b82 */ /* 0x000fe20000000800 */
[----:B------:R-:W0:Y:S01]  /*0010*/  S2R R0, SR_TID.X ;  /* 0x0000000000007919 */ /* 0x000e220000002100 */
[----:B------:R-:W0:Y:S06]  /*0020*/  LDCU UR4, c[0x0][0x360] ;  /* 0x00006c00ff0477ac */ /* 0x000e2c0008000800 */
[----:B------:R-:W1:Y:S01]  /*0030*/  LDC.64 R4, c[0x0][0x390] ;  /* 0x0000e400ff047b82 */ /* 0x000e620000000a00 */
[----:B------:R-:W0:Y:S02]  /*0040*/  S2R R11, SR_CTAID.X ;  /* 0x00000000000b7919 */ /* 0x000e240000002500 */
[----:B0-----:R-:W-:-:S05]  /*0050*/  IMAD R0, R11, UR4, R0 ;  /* 0x000000040b007c24 */ /* 0x001fca000f8e0200 */
[----:B------:R-:W-:-:S04]  /*0060*/  LEA R3, R0, 0x1, 0x1 ;  /* 0x0000000100037811 */ /* 0x000fc800078e08ff */
[----:B-1----:R-:W-:-:S04]  /*0070*/  ISETP.GE.AND P0, PT, R3, R4, PT ;  /* 0x000000040300720c */ /* 0x002fc80003f06270 */
[----:B------:R-:W-:-:S13]  /*0080*/  ISETP.LT.OR P0, PT, R5, 0x1, P0 ;  /* 0x000000010500780c */ /* 0x000fda0000701670 */
[----:B------:R-:W-:Y:S05]  /*0090*/  @P0 EXIT ;  /* 0x000000000000094d */ /* 0x000fea0003800000 */
[----:B------:R-:W0:Y:S01]  /*00a0*/  LDC.64 R2, c[0x0][0x388] ;  /* 0x0000e200ff027b82 */ /* 0x000e220000000a00 */
[----:B------:R-:W1:Y:S01]  /*00b0*/  LDCU.64 UR4, c[0x0][0x358] ;  /* 0x00006b00ff0477ac */ /* 0x000e620008000a00 */
[----:B------:R-:W-:-:S06]  /*00c0*/  IADD3 R7, PT, PT, R5, -0x1, RZ ;  /* 0xffffffff05077810 */ /* 0x000fcc0007ffe0ff */
[----:B------:R-:W2:Y:S01]  /*00d0*/  LDC.64 R8, c[0x0][0x380] ;  /* 0x0000e000ff087b82 */ /* 0x000ea20000000a00 */
[----:B0-----:R-:W-:-:S04]  /*00e0*/  IMAD.WIDE.U32 R4, R5, 0x4, R2 ;  /* 0x0000000405047825 */ /* 0x001fc800078e0002 */
[----:B------:R-:W-:Y:S02]  /*00f0*/  IMAD.WIDE.U32 R2, R7, 0x4, R2 ;  /* 0x0000000407027825 */ /* 0x000fe400078e0002 */
[----:B-1----:R-:W3:Y:S04]  /*0100*/  LDG.E R4, desc[UR4][R4.64] ;  /* 0x0000000404047981 */ /* 0x002ee8000c1e1900 */
[----:B------:R-:W4:Y:S01]  /*0110*/  LDG.E R3, desc[UR4][R2.64] ;  /* 0x0000000402037981 */ /* 0x000f22000c1e1900 */
[----:B---3--:R-:W-:Y:S02]  /*0120*/  IADD3 R7, PT, PT, R4, R11, RZ ;  /* 0x0000000b04077210 */ /* 0x008fe40007ffe0ff */
[----:B----4-:R-:W-:-:S03]  /*0130*/  LEA R11, R0, R3, 0x1 ;  /* 0x00000003000b7211 */ /* 0x010fc600078e08ff */
[----:B--2---:R-:W-:-:S04]  /*0140*/  IMAD.WIDE.U32 R6, R7, 0x4, R8 ;  /* 0x0000000407067825 */ /* 0x004fc800078e0008 */
[----:B------:R-:W-:Y:S01]  /*0150*/  IMAD.WIDE R8, R11, 0x4, R8 ;  /* 0x000000040b087825 */ /* 0x000fe200078e0208 */
[----:B------:R-:W2:Y:S04]  /*0160*/  LDG.E R0, desc[UR4][R6.64] ;  /* 0x0000000406007981 */ /* 0x000ea8000c1e1900 */
[----:B------:R-:W2:Y:S04]  /*0170*/  LDG.E R11, desc[UR4][R8.64] ;  /* 0x00000004080b7981 */ /* 0x000ea8000c1e1900 */
[----:B------:R-:W3:Y:S01]  /*0180*/  LDG.E R13, desc[UR4][R8.64+0x4] ;  /* 0x00000404080d7981 */ /* 0x000ee2000c1e1900 */
[----:B--2---:R-:W-:-:S05]  /*0190*/  IADD3 R11, PT, PT, R0, R11, RZ ;  /* 0x0000000b000b7210 */ /* 0x004fca0007ffe0ff */
[----:B------:R-:W-:Y:S04]  /*01a0*/  STG.E desc[UR4][R8.64], R11 ;  /* 0x0000000b08007986 */ /* 0x000fe8000c101904 */
[----:B------:R-:W3:Y:S02]  /*01b0*/  LDG.E R0, desc[UR4][R6.64] ;  /* 0x0000000406007981 */ /* 0x000ee4000c1e1900 */
[----:B---3--:R-:W-:-:S05]  /*01c0*/  IADD3 R13, PT, PT, R0, R13, RZ ;  /* 0x0000000d000d7210 */ /* 0x008fca0007ffe0ff */
[----:B------:R-:W-:Y:S01]  /*01d0*/  STG.E desc[UR4][R8.64+0x4], R13 ;  /* 0x0000040d08007986 */ /* 0x000fe2000c101904 */
[----:B------:R-:W-:Y:S05]  /*01e0*/  EXIT ;  /* 0x000000000000794d */ /* 0x000fea0003800000 */
.L_x_4:
        /* <DEDUP_REMOVED lines=9> */
.L_x_6:


//--------------------- .nv.shared._Z19blelloch_threadsumsPjPiii --------------------------
	.section	.nv.shared._Z19blelloch_threadsumsPjPiii,"aw",@nobits
	.sectionflags	@""
	.align	16
	.zero		1024


//--------------------- .nv.shared.reserved.0     --------------------------
	.section	.nv.shared.reserved.0,"aw",@nobits
	.weak		__nv_reservedSMEM_offset_0_alias
	.size		__nv_reservedSMEM_offset_0_alias, 0, 64
	.other		__nv_reservedSMEM_offset_0_alias,@"STO_CUDA_RESERVED_SHARED STV_DEFAULT"
__nv_reservedSMEM_offset_0_alias:
	.zero		0
	.zero		64


//--------------------- .nv.shared._Z17blelloch_blocksumPjPiii --------------------------
	.section	.nv.shared._Z17blelloch_blocksumPjPiii,"aw",@nobits
	.sectionflags	@""
	.align	16
	.zero		1024


//--------------------- .nv.constant0._Z19blelloch_threadsumsPjPiii --------------------------
	.section	.nv.constant0._Z19blelloch_threadsumsPjPiii,"a",@progbits
	.sectionflags	@""
	.align	4
.nv.constant0._Z19blelloch_threadsumsPjPiii:
	.zero		920


//--------------------- .nv.constant0._Z17blelloch_blocksumPjPiii --------------------------
	.section	.nv.constant0._Z17blelloch_blocksumPjPiii,"a",@progbits
	.sectionflags	@""
	.align	4
.nv.constant0._Z17blelloch_blocksumPjPiii:
	.zero		920


//--------------------- SYMBOLS --------------------------

	.type		.nv.reservedSmem.offset0,@object
	.size		.nv.reservedSmem.offset0,0x4
	.type		.nv.reservedSmem.cap,@object
	.size		.nv.reservedSmem.cap,0x4
